//
// Generated by NVIDIA NVVM Compiler
//
// Compiler Build ID: CL-36424714
// Cuda compilation tools, release 13.0, V13.0.88
// Based on NVVM 20.0.0
//

.version 9.0
.target sm_100
.address_size 64

	// .globl	_Z20matrixMultiplyColumnPiS_S_

.visible .entry _Z20matrixMultiplyColumnPiS_S_(
	.param .u64 .ptr .align 1 _Z20matrixMultiplyColumnPiS_S__param_0,
	.param .u64 .ptr .align 1 _Z20matrixMultiplyColumnPiS_S__param_1,
	.param .u64 .ptr .align 1 _Z20matrixMultiplyColumnPiS_S__param_2
)
{
	.reg .b32 	%r<17>;
	.reg .b64 	%rd<13>;

	ld.param.u64 	%rd1, [_Z20matrixMultiplyColumnPiS_S__param_0];
	ld.param.u64 	%rd2, [_Z20matrixMultiplyColumnPiS_S__param_1];
	ld.param.u64 	%rd3, [_Z20matrixMultiplyColumnPiS_S__param_2];
	mov.u32 	%r1, %tid.x;
	shl.b32 	%r2, %r1, 2;
	mov.u32 	%r3, %ctaid.x;
	cvta.to.global.u64 	%rd4, %rd1;
	cvta.to.global.u64 	%rd5, %rd2;
	mul.wide.u32 	%rd6, %r2, 4;
	add.s64 	%rd7, %rd4, %rd6;
	ld.global.u32 	%r4, [%rd7];
	mul.wide.u32 	%rd8, %r3, 4;
	add.s64 	%rd9, %rd5, %rd8;
	ld.global.u32 	%r5, [%rd9];
	mul.lo.s32 	%r6, %r5, %r4;
	ld.global.u32 	%r7, [%rd7+4];
	ld.global.u32 	%r8, [%rd9+16];
	mad.lo.s32 	%r9, %r8, %r7, %r6;
	ld.global.u32 	%r10, [%rd7+8];
	ld.global.u32 	%r11, [%rd9+32];
	mad.lo.s32 	%r12, %r11, %r10, %r9;
	ld.global.u32 	%r13, [%rd7+12];
	ld.global.u32 	%r14, [%rd9+48];
	mad.lo.s32 	%r15, %r14, %r13, %r12;
	cvta.to.global.u64 	%rd10, %rd3;
	add.s32 	%r16, %r2, %r3;
	mul.wide.u32 	%rd11, %r16, 4;
	add.s64 	%rd12, %rd10, %rd11;
	st.global.u32 	[%rd12], %r15;
	ret;

}


// ===== COMPILED SASS (sm_100) =====

	.target	sm_100

	.elftype	@"ET_EXEC"


//--------------------- .note.nv.tkinfo           --------------------------
	.section	.note.nv.tkinfo,"",@"SHT_NOTE"
	.sectionflags	@"SHF_NOTE_NV_TKINFO"
	.tkinfo
        /*0018*/ 	.word	0x00000002
        /*0030*/ 	.string	""
        /*0030*/ 	.string	"ptxas"
        /*0030*/ 	.string	"Cuda compilation tools, release 13.0, V13.0.88"
        /*0030*/ 	.string	"Build cuda_13.0.r13.0/compiler.36424714_0"
        /*0030*/ 	.string	"-arch sm_100 -m 64 "



//--------------------- .note.nv.cuinfo           --------------------------
	.section	.note.nv.cuinfo,"",@"SHT_NOTE"
	.sectionflags	@"SHF_NOTE_NV_CUINFO"
        /*0018*/ 	.short	0x0002
        /*001a*/ 	.short	0x0064
        /*001c*/ 	.short	0x0082
	.zero		2


//--------------------- .nv.info                  --------------------------
	.section	.nv.info,"",@"SHT_CUDA_INFO"
	.align	4


	//----- nvinfo : EIATTR_REGCOUNT
	.align		4
        /*0000*/ 	.byte	0x04, 0x2f
        /*0002*/ 	.short	(.L_1 - .L_0)
	.align		4
.L_0:
        /*0004*/ 	.word	index@(_Z20matrixMultiplyColumnPiS_S_)
        /*0008*/ 	.word	0x00000014


	//----- nvinfo : EIATTR_FRAME_SIZE
	.align		4
.L_1:
        /*000c*/ 	.byte	0x04, 0x11
        /*000e*/ 	.short	(.L_3 - .L_2)
	.align		4
.L_2:
        /*0010*/ 	.word	index@(_Z20matrixMultiplyColumnPiS_S_)
        /*0014*/ 	.word	0x00000000


	//----- nvinfo : EIATTR_MIN_STACK_SIZE
	.align		4
.L_3:
        /*0018*/ 	.byte	0x04, 0x12
        /*001a*/ 	.short	(.L_5 - .L_4)
	.align		4
.L_4:
        /*001c*/ 	.word	index@(_Z20matrixMultiplyColumnPiS_S_)
        /*0020*/ 	.word	0x00000000
.L_5:


//--------------------- .nv.compat                --------------------------
	.section	.nv.compat,"",@"SHT_CUDA_COMPAT_INFO"
	.align	4
        /*0000*/ 	.byte	0x02, 0x09, 0x00, 0x00, 0x02, 0x02, 0x01, 0x00, 0x02, 0x05, 0x05, 0x00, 0x03, 0x07, 0x01, 0x01
        /*0010*/ 	.byte	0x02, 0x03, 0x00, 0x00, 0x02, 0x06, 0x01, 0x00, 0x04, 0x0b, 0x08, 0x00, 0x09, 0x00, 0x00, 0x00
        /*0020*/ 	.byte	0x00, 0x00, 0x00, 0x00


//--------------------- .nv.info._Z20matrixMultiplyColumnPiS_S_ --------------------------
	.section	.nv.info._Z20matrixMultiplyColumnPiS_S_,"",@"SHT_CUDA_INFO"
	.sectionflags	@""
	.align	4


	//----- nvinfo : EIATTR_CUDA_API_VERSION
	.align		4
        /*0000*/ 	.byte	0x04, 0x37
        /*0002*/ 	.short	(.L_7 - .L_6)
.L_6:
        /*0004*/ 	.word	0x00000082


	//----- nvinfo : EIATTR_KPARAM_INFO
	.align		4
.L_7:
        /*0008*/ 	.byte	0x04, 0x17
        /*000a*/ 	.short	(.L_9 - .L_8)
.L_8:
        /*000c*/ 	.word	0x00000000
        /*0010*/ 	.short	0x0002
        /*0012*/ 	.short	0x0010
        /*0014*/ 	.byte	0x00, 0xf5, 0x21, 0x00


	//----- nvinfo : EIATTR_KPARAM_INFO
	.align		4
.L_9:
        /*0018*/ 	.byte	0x04, 0x17
        /*001a*/ 	.short	(.L_11 - .L_10)
.L_10:
        /*001c*/ 	.word	0x00000000
        /*0020*/ 	.short	0x0001
        /*0022*/ 	.short	0x0008
        /*0024*/ 	.byte	0x00, 0xf5, 0x21, 0x00


	//----- nvinfo : EIATTR_KPARAM_INFO
	.align		4
.L_11:
        /*0028*/ 	.byte	0x04, 0x17
        /*002a*/ 	.short	(.L_13 - .L_12)
.L_12:
        /*002c*/ 	.word	0x00000000
        /*0030*/ 	.short	0x0000
        /*0032*/ 	.short	0x0000
        /*0034*/ 	.byte	0x00, 0xf5, 0x21, 0x00


	//----- nvinfo : EIATTR_SPARSE_MMA_MASK
	.align		4
.L_13:
        /*0038*/ 	.byte	0x03, 0x50
        /*003a*/ 	.short	0x0000


	//----- nvinfo : EIATTR_MAXREG_COUNT
	.align		4
        /*003c*/ 	.byte	0x03, 0x1b
        /*003e*/ 	.short	0x00ff


	//----- nvinfo : EIATTR_MERCURY_ISA_VERSION
	.align		4
        /*0040*/ 	.byte	0x03, 0x5f
        /*0042*/ 	.short	0x0101


	//----- nvinfo : EIATTR_VRC_CTA_INIT_COUNT
	.align		4
        /*0044*/ 	.byte	0x02, 0x4a
	.zero		1
	.zero		1


	//----- nvinfo : EIATTR_EXIT_INSTR_OFFSETS
	.align		4
        /*0048*/ 	.byte	0x04, 0x1c
        /*004a*/ 	.short	(.L_15 - .L_14)


	//   ....[0]....
.L_14:
        /*004c*/ 	.word	0x00000190


	//----- nvinfo : EIATTR_CBANK_PARAM_SIZE
	.align		4
.L_15:
        /*0050*/ 	.byte	0x03, 0x19
        /*0052*/ 	.short	0x0018


	//----- nvinfo : EIATTR_PARAM_CBANK
	.align		4
        /*0054*/ 	.byte	0x04, 0x0a
        /*0056*/ 	.short	(.L_17 - .L_16)
	.align		4
.L_16:
        /*0058*/ 	.word	index@(.nv.constant0._Z20matrixMultiplyColumnPiS_S_)
        /*005c*/ 	.short	0x0380
        /*005e*/ 	.short	0x0018


	//----- nvinfo : EIATTR_SW_WAR
	.align		4
.L_17:
        /*0060*/ 	.byte	0x04, 0x36
        /*0062*/ 	.short	(.L_19 - .L_18)
.L_18:
        /*0064*/ 	.word	0x00000008
.L_19:


//--------------------- .nv.callgraph             --------------------------
	.section	.nv.callgraph,"",@"SHT_CUDA_CALLGRAPH"
	.align	4
	.sectionentsize	8
	.align		4
        /*0000*/ 	.word	0x00000000
	.align		4
        /*0004*/ 	.word	0xffffffff
	.align		4
        /*0008*/ 	.word	0x00000000
	.align		4
        /*000c*/ 	.word	0xfffffffe
	.align		4
        /*0010*/ 	.word	0x00000000
	.align		4
        /*0014*/ 	.word	0xfffffffd
	.align		4
        /*0018*/ 	.word	0x00000000
	.align		4
        /*001c*/ 	.word	0xfffffffc


//--------------------- .text._Z20matrixMultiplyColumnPiS_S_ --------------------------
	.section	.text._Z20matrixMultiplyColumnPiS_S_,"ax",@progbits
	.align	128
        .global         _Z20matrixMultiplyColumnPiS_S_
        .type           _Z20matrixMultiplyColumnPiS_S_,@function
        .size           _Z20matrixMultiplyColumnPiS_S_,(.L_x_1 - _Z20matrixMultiplyColumnPiS_S_)
        .other          _Z20matrixMultiplyColumnPiS_S_,@"STO_CUDA_ENTRY STV_DEFAULT"
_Z20matrixMultiplyColumnPiS_S_:
.text._Z20matrixMultiplyColumnPiS_S_:
[----:B------:R-:W-:Y:S01]  /*0000*/  LDC R1, c[0x0][0x37c] ;  /* 0x0000df00ff017b82 */ /* 0x000fe20000000800 */
[----:B------:R-:W0:Y:S07]  /*0010*/  S2R R9, SR_TID.X ;  /* 0x0000000000097919 */ /* 0x000e2e0000002100 */
[----:B------:R-:W1:Y:S01]  /*0020*/  LDC.64 R6, c[0x0][0x388] ;  /* 0x0000e200ff067b82 */ /* 0x000e620000000a00 */
[----:B------:R-:W2:Y:S01]  /*0030*/  LDCU.64 UR4, c[0x0][0x358] ;  /* 0x00006b00ff0477ac */ /* 0x000ea20008000a00 */
[----:B------:R-:W1:Y:S06]  /*0040*/  S2R R14, SR_CTAID.X ;  /* 0x00000000000e7919 */ /* 0x000e6c0000002500 */
[----:B------:R-:W3:Y:S08]  /*0050*/  LDC.64 R4, c[0x0][0x380] ;  /* 0x0000e000ff047b82 */ /* 0x000ef00000000a00 */
[----:B------:R-:W4:Y:S01]  /*0060*/  LDC.64 R2, c[0x0][0x390] ;  /* 0x0000e400ff027b82 */ /* 0x000f220000000a00 */
[----:B0-----:R-:W-:Y:S01]  /*0070*/  SHF.L.U32 R9, R9, 0x2, RZ ;  /* 0x0000000209097819 */ /* 0x001fe200000006ff */
[----:B-1----:R-:W-:-:S04]  /*0080*/  IMAD.WIDE.U32 R6, R14, 0x4, R6 ;  /* 0x000000040e067825 */ /* 0x002fc800078e0006 */
[C---:B---3--:R-:W-:Y:S01]  /*0090*/  IMAD.WIDE.U32 R4, R9.reuse, 0x4, R4 ;  /* 0x0000000409047825 */ /* 0x048fe200078e0004 */
[----:B--2---:R-:W2:Y:S04]  /*00a0*/  LDG.E R11, desc[UR4][R6.64] ;  /* 0x00000004060b7981 */ /* 0x004ea8000c1e1900 */
[----:B------:R-:W2:Y:S04]  /*00b0*/  LDG.E R0, desc[UR4][R4.64] ;  /* 0x0000000404007981 */ /* 0x000ea8000c1e1900 */
[----:B------:R-:W3:Y:S04]  /*00c0*/  LDG.E R8, desc[UR4][R6.64+0x10] ;  /* 0x0000100406087981 */ /* 0x000ee8000c1e1900 */
[----:B------:R-:W3:Y:S04]  /*00d0*/  LDG.E R13, desc[UR4][R4.64+0x4] ;  /* 0x00000404040d7981 */ /* 0x000ee8000c1e1900 */
[----:B------:R-:W5:Y:S04]  /*00e0*/  LDG.E R10, desc[UR4][R6.64+0x20] ;  /* 0x00002004060a7981 */ /* 0x000f68000c1e1900 */
[----:B------:R-:W5:Y:S04]  /*00f0*/  LDG.E R15, desc[UR4][R4.64+0x8] ;  /* 0x00000804040f7981 */ /* 0x000f68000c1e1900 */
[----:B------:R-:W5:Y:S04]  /*0100*/  LDG.E R17, desc[UR4][R4.64+0xc] ;  /* 0x00000c0404117981 */ /* 0x000f68000c1e1900 */
[----:B------:R-:W5:Y:S01]  /*0110*/  LDG.E R12, desc[UR4][R6.64+0x30] ;  /* 0x00003004060c7981 */ /* 0x000f62000c1e1900 */
[----:B------:R-:W-:-:S05]  /*0120*/  IADD3 R9, PT, PT, R9, R14, RZ ;  /* 0x0000000e09097210 */ /* 0x000fca0007ffe0ff */
[----:B----4-:R-:W-:-:S04]  /*0130*/  IMAD.WIDE.U32 R2, R9, 0x4, R2 ;  /* 0x0000000409027825 */ /* 0x010fc800078e0002 */
[----:B--2---:R-:W-:-:S04]  /*0140*/  IMAD R0, R0, R11, RZ ;  /* 0x0000000b00007224 */ /* 0x004fc800078e02ff */
[----:B---3--:R-:W-:-:S04]  /*0150*/  IMAD R0, R13, R8, R0 ;  /* 0x000000080d007224 */ /* 0x008fc800078e0200 */
[----:B-----5:R-:W-:-:S04]  /*0160*/  IMAD R0, R15, R10, R0 ;  /* 0x0000000a0f007224 */ /* 0x020fc800078e0200 */
[----:B------:R-:W-:-:S05]  /*0170*/  IMAD R17, R17, R12, R0 ;  /* 0x0000000c11117224 */ /* 0x000fca00078e0200 */
[----:B------:R-:W-:Y:S01]  /*0180*/  STG.E desc[UR4][R2.64], R17 ;  /* 0x0000001102007986 */ /* 0x000fe2000c101904 */
[----:B------:R-:W-:Y:S05]  /*0190*/  EXIT ;  /* 0x000000000000794d */ /* 0x000fea0003800000 */
.L_x_0:
[----:B------:R-:W-:-:S00]  /*01a0*/  BRA `(.L_x_0) ;  /* 0xfffffffc00fc7947 */ /* 0x000fc0000383ffff */
[----:B------:R-:W-:-:S00]  /*01b0*/  NOP ;  /* 0x0000000000007918 */ /* 0x000fc00000000000 */
        /* <DEDUP_REMOVED lines=12> */
.L_x_1:


//--------------------- .nv.shared.reserved.0     --------------------------
	.section	.nv.shared.reserved.0,"aw",@nobits
	.weak		__nv_reservedSMEM_offset_0_alias
	.size		__nv_reservedSMEM_offset_0_alias, 0, 64
	.other		__nv_reservedSMEM_offset_0_alias,@"STO_CUDA_RESERVED_SHARED STV_DEFAULT"
__nv_reservedSMEM_offset_0_alias:
	.zero		0
	.zero		64


//--------------------- .nv.constant0._Z20matrixMultiplyColumnPiS_S_ --------------------------
	.section	.nv.constant0._Z20matrixMultiplyColumnPiS_S_,"a",@progbits
	.sectionflags	@""
	.align	4
.nv.constant0._Z20matrixMultiplyColumnPiS_S_:
	.zero		920


//--------------------- SYMBOLS --------------------------

	.type		.nv.reservedSmem.offset0,@object
	.size		.nv.reservedSmem.offset0,0x4
